//
// Generated by NVIDIA NVVM Compiler
//
// Compiler Build ID: CL-36424714
// Cuda compilation tools, release 13.0, V13.0.88
// Based on NVVM 20.0.0
//

.version 9.0
.target sm_100
.address_size 64

	// .globl	_Z14vector_add_gpuPfS_S_i

.visible .entry _Z14vector_add_gpuPfS_S_i(
	.param .u64 .ptr .align 1 _Z14vector_add_gpuPfS_S_i_param_0,
	.param .u64 .ptr .align 1 _Z14vector_add_gpuPfS_S_i_param_1,
	.param .u64 .ptr .align 1 _Z14vector_add_gpuPfS_S_i_param_2,
	.param .u32 _Z14vector_add_gpuPfS_S_i_param_3
)
{
	.reg .pred 	%p<10>;
	.reg .b32 	%r<23>;
	.reg .b32 	%f<88>;
	.reg .b64 	%rd<40>;

	ld.param.u64 	%rd22, [_Z14vector_add_gpuPfS_S_i_param_0];
	ld.param.u64 	%rd23, [_Z14vector_add_gpuPfS_S_i_param_1];
	ld.param.u64 	%rd24, [_Z14vector_add_gpuPfS_S_i_param_2];
	ld.param.u32 	%r16, [_Z14vector_add_gpuPfS_S_i_param_3];
	cvta.to.global.u64 	%rd1, %rd22;
	cvta.to.global.u64 	%rd2, %rd24;
	cvta.to.global.u64 	%rd3, %rd23;
	setp.lt.s32 	%p1, %r16, 1;
	@%p1 bra 	$L__BB0_13;
	and.b32  	%r1, %r16, 15;
	setp.lt.u32 	%p2, %r16, 16;
	mov.b32 	%r20, 0;
	@%p2 bra 	$L__BB0_4;
	and.b32  	%r20, %r16, 2147483632;
	neg.s32 	%r18, %r20;
	add.s64 	%rd36, %rd3, 32;
	add.s64 	%rd35, %rd2, 32;
	add.s64 	%rd34, %rd1, 32;
$L__BB0_3:
	.pragma "nounroll";
	ld.global.f32 	%f1, [%rd36+-32];
	ld.global.f32 	%f2, [%rd35+-32];
	add.f32 	%f3, %f1, %f2;
	st.global.f32 	[%rd34+-32], %f3;
	ld.global.f32 	%f4, [%rd36+-28];
	ld.global.f32 	%f5, [%rd35+-28];
	add.f32 	%f6, %f4, %f5;
	st.global.f32 	[%rd34+-28], %f6;
	ld.global.f32 	%f7, [%rd36+-24];
	ld.global.f32 	%f8, [%rd35+-24];
	add.f32 	%f9, %f7, %f8;
	st.global.f32 	[%rd34+-24], %f9;
	ld.global.f32 	%f10, [%rd36+-20];
	ld.global.f32 	%f11, [%rd35+-20];
	add.f32 	%f12, %f10, %f11;
	st.global.f32 	[%rd34+-20], %f12;
	ld.global.f32 	%f13, [%rd36+-16];
	ld.global.f32 	%f14, [%rd35+-16];
	add.f32 	%f15, %f13, %f14;
	st.global.f32 	[%rd34+-16], %f15;
	ld.global.f32 	%f16, [%rd36+-12];
	ld.global.f32 	%f17, [%rd35+-12];
	add.f32 	%f18, %f16, %f17;
	st.global.f32 	[%rd34+-12], %f18;
	ld.global.f32 	%f19, [%rd36+-8];
	ld.global.f32 	%f20, [%rd35+-8];
	add.f32 	%f21, %f19, %f20;
	st.global.f32 	[%rd34+-8], %f21;
	ld.global.f32 	%f22, [%rd36+-4];
	ld.global.f32 	%f23, [%rd35+-4];
	add.f32 	%f24, %f22, %f23;
	st.global.f32 	[%rd34+-4], %f24;
	ld.global.f32 	%f25, [%rd36];
	ld.global.f32 	%f26, [%rd35];
	add.f32 	%f27, %f25, %f26;
	st.global.f32 	[%rd34], %f27;
	ld.global.f32 	%f28, [%rd36+4];
	ld.global.f32 	%f29, [%rd35+4];
	add.f32 	%f30, %f28, %f29;
	st.global.f32 	[%rd34+4], %f30;
	ld.global.f32 	%f31, [%rd36+8];
	ld.global.f32 	%f32, [%rd35+8];
	add.f32 	%f33, %f31, %f32;
	st.global.f32 	[%rd34+8], %f33;
	ld.global.f32 	%f34, [%rd36+12];
	ld.global.f32 	%f35, [%rd35+12];
	add.f32 	%f36, %f34, %f35;
	st.global.f32 	[%rd34+12], %f36;
	ld.global.f32 	%f37, [%rd36+16];
	ld.global.f32 	%f38, [%rd35+16];
	add.f32 	%f39, %f37, %f38;
	st.global.f32 	[%rd34+16], %f39;
	ld.global.f32 	%f40, [%rd36+20];
	ld.global.f32 	%f41, [%rd35+20];
	add.f32 	%f42, %f40, %f41;
	st.global.f32 	[%rd34+20], %f42;
	ld.global.f32 	%f43, [%rd36+24];
	ld.global.f32 	%f44, [%rd35+24];
	add.f32 	%f45, %f43, %f44;
	st.global.f32 	[%rd34+24], %f45;
	ld.global.f32 	%f46, [%rd36+28];
	ld.global.f32 	%f47, [%rd35+28];
	add.f32 	%f48, %f46, %f47;
	st.global.f32 	[%rd34+28], %f48;
	add.s32 	%r18, %r18, 16;
	add.s64 	%rd36, %rd36, 64;
	add.s64 	%rd35, %rd35, 64;
	add.s64 	%rd34, %rd34, 64;
	setp.ne.s32 	%p3, %r18, 0;
	@%p3 bra 	$L__BB0_3;
$L__BB0_4:
	setp.eq.s32 	%p4, %r1, 0;
	@%p4 bra 	$L__BB0_13;
	and.b32  	%r7, %r16, 7;
	setp.lt.u32 	%p5, %r1, 8;
	@%p5 bra 	$L__BB0_7;
	mul.wide.u32 	%rd25, %r20, 4;
	add.s64 	%rd26, %rd3, %rd25;
	ld.global.f32 	%f49, [%rd26];
	add.s64 	%rd27, %rd2, %rd25;
	ld.global.f32 	%f50, [%rd27];
	add.f32 	%f51, %f49, %f50;
	add.s64 	%rd28, %rd1, %rd25;
	st.global.f32 	[%rd28], %f51;
	ld.global.f32 	%f52, [%rd26+4];
	ld.global.f32 	%f53, [%rd27+4];
	add.f32 	%f54, %f52, %f53;
	st.global.f32 	[%rd28+4], %f54;
	ld.global.f32 	%f55, [%rd26+8];
	ld.global.f32 	%f56, [%rd27+8];
	add.f32 	%f57, %f55, %f56;
	st.global.f32 	[%rd28+8], %f57;
	ld.global.f32 	%f58, [%rd26+12];
	ld.global.f32 	%f59, [%rd27+12];
	add.f32 	%f60, %f58, %f59;
	st.global.f32 	[%rd28+12], %f60;
	ld.global.f32 	%f61, [%rd26+16];
	ld.global.f32 	%f62, [%rd27+16];
	add.f32 	%f63, %f61, %f62;
	st.global.f32 	[%rd28+16], %f63;
	ld.global.f32 	%f64, [%rd26+20];
	ld.global.f32 	%f65, [%rd27+20];
	add.f32 	%f66, %f64, %f65;
	st.global.f32 	[%rd28+20], %f66;
	ld.global.f32 	%f67, [%rd26+24];
	ld.global.f32 	%f68, [%rd27+24];
	add.f32 	%f69, %f67, %f68;
	st.global.f32 	[%rd28+24], %f69;
	ld.global.f32 	%f70, [%rd26+28];
	ld.global.f32 	%f71, [%rd27+28];
	add.f32 	%f72, %f70, %f71;
	st.global.f32 	[%rd28+28], %f72;
	add.s32 	%r20, %r20, 8;
$L__BB0_7:
	setp.eq.s32 	%p6, %r7, 0;
	@%p6 bra 	$L__BB0_13;
	and.b32  	%r10, %r16, 3;
	setp.lt.u32 	%p7, %r7, 4;
	@%p7 bra 	$L__BB0_10;
	mul.wide.u32 	%rd29, %r20, 4;
	add.s64 	%rd30, %rd3, %rd29;
	ld.global.f32 	%f73, [%rd30];
	add.s64 	%rd31, %rd2, %rd29;
	ld.global.f32 	%f74, [%rd31];
	add.f32 	%f75, %f73, %f74;
	add.s64 	%rd32, %rd1, %rd29;
	st.global.f32 	[%rd32], %f75;
	ld.global.f32 	%f76, [%rd30+4];
	ld.global.f32 	%f77, [%rd31+4];
	add.f32 	%f78, %f76, %f77;
	st.global.f32 	[%rd32+4], %f78;
	ld.global.f32 	%f79, [%rd30+8];
	ld.global.f32 	%f80, [%rd31+8];
	add.f32 	%f81, %f79, %f80;
	st.global.f32 	[%rd32+8], %f81;
	ld.global.f32 	%f82, [%rd30+12];
	ld.global.f32 	%f83, [%rd31+12];
	add.f32 	%f84, %f82, %f83;
	st.global.f32 	[%rd32+12], %f84;
	add.s32 	%r20, %r20, 4;
$L__BB0_10:
	setp.eq.s32 	%p8, %r10, 0;
	@%p8 bra 	$L__BB0_13;
	mul.wide.u32 	%rd33, %r20, 4;
	add.s64 	%rd39, %rd1, %rd33;
	add.s64 	%rd38, %rd2, %rd33;
	add.s64 	%rd37, %rd3, %rd33;
	neg.s32 	%r22, %r10;
$L__BB0_12:
	.pragma "nounroll";
	ld.global.f32 	%f85, [%rd37];
	ld.global.f32 	%f86, [%rd38];
	add.f32 	%f87, %f85, %f86;
	st.global.f32 	[%rd39], %f87;
	add.s64 	%rd39, %rd39, 4;
	add.s64 	%rd38, %rd38, 4;
	add.s64 	%rd37, %rd37, 4;
	add.s32 	%r22, %r22, 1;
	setp.ne.s32 	%p9, %r22, 0;
	@%p9 bra 	$L__BB0_12;
$L__BB0_13:
	ret;

}


// ===== COMPILED SASS (sm_100) =====

	.target	sm_100

	.elftype	@"ET_EXEC"


//--------------------- .note.nv.tkinfo           --------------------------
	.section	.note.nv.tkinfo,"",@"SHT_NOTE"
	.sectionflags	@"SHF_NOTE_NV_TKINFO"
	.tkinfo
        /*0018*/ 	.word	0x00000002
        /*0030*/ 	.string	""
        /*0030*/ 	.string	"ptxas"
        /*0030*/ 	.string	"Cuda compilation tools, release 13.0, V13.0.88"
        /*0030*/ 	.string	"Build cuda_13.0.r13.0/compiler.36424714_0"
        /*0030*/ 	.string	"-arch sm_100 -m 64 "



//--------------------- .note.nv.cuinfo           --------------------------
	.section	.note.nv.cuinfo,"",@"SHT_NOTE"
	.sectionflags	@"SHF_NOTE_NV_CUINFO"
        /*0018*/ 	.short	0x0002
        /*001a*/ 	.short	0x0064
        /*001c*/ 	.short	0x0082
	.zero		2


//--------------------- .nv.info                  --------------------------
	.section	.nv.info,"",@"SHT_CUDA_INFO"
	.align	4


	//----- nvinfo : EIATTR_REGCOUNT
	.align		4
        /*0000*/ 	.byte	0x04, 0x2f
        /*0002*/ 	.short	(.L_1 - .L_0)
	.align		4
.L_0:
        /*0004*/ 	.word	index@(_Z14vector_add_gpuPfS_S_i)
        /*0008*/ 	.word	0x00000014


	//----- nvinfo : EIATTR_FRAME_SIZE
	.align		4
.L_1:
        /*000c*/ 	.byte	0x04, 0x11
        /*000e*/ 	.short	(.L_3 - .L_2)
	.align		4
.L_2:
        /*0010*/ 	.word	index@(_Z14vector_add_gpuPfS_S_i)
        /*0014*/ 	.word	0x00000000


	//----- nvinfo : EIATTR_MIN_STACK_SIZE
	.align		4
.L_3:
        /*0018*/ 	.byte	0x04, 0x12
        /*001a*/ 	.short	(.L_5 - .L_4)
	.align		4
.L_4:
        /*001c*/ 	.word	index@(_Z14vector_add_gpuPfS_S_i)
        /*0020*/ 	.word	0x00000000
.L_5:


//--------------------- .nv.compat                --------------------------
	.section	.nv.compat,"",@"SHT_CUDA_COMPAT_INFO"
	.align	4
        /*0000*/ 	.byte	0x02, 0x09, 0x00, 0x00, 0x02, 0x02, 0x01, 0x00, 0x02, 0x05, 0x05, 0x00, 0x03, 0x07, 0x01, 0x01
        /*0010*/ 	.byte	0x02, 0x03, 0x00, 0x00, 0x02, 0x06, 0x01, 0x00, 0x04, 0x0b, 0x08, 0x00, 0x09, 0x00, 0x00, 0x00
        /*0020*/ 	.byte	0x00, 0x00, 0x00, 0x00


//--------------------- .nv.info._Z14vector_add_gpuPfS_S_i --------------------------
	.section	.nv.info._Z14vector_add_gpuPfS_S_i,"",@"SHT_CUDA_INFO"
	.sectionflags	@""
	.align	4


	//----- nvinfo : EIATTR_CUDA_API_VERSION
	.align		4
        /*0000*/ 	.byte	0x04, 0x37
        /*0002*/ 	.short	(.L_7 - .L_6)
.L_6:
        /*0004*/ 	.word	0x00000082


	//----- nvinfo : EIATTR_KPARAM_INFO
	.align		4
.L_7:
        /*0008*/ 	.byte	0x04, 0x17
        /*000a*/ 	.short	(.L_9 - .L_8)
.L_8:
        /*000c*/ 	.word	0x00000000
        /*0010*/ 	.short	0x0003
        /*0012*/ 	.short	0x0018
        /*0014*/ 	.byte	0x00, 0xf0, 0x11, 0x00


	//----- nvinfo : EIATTR_KPARAM_INFO
	.align		4
.L_9:
        /*0018*/ 	.byte	0x04, 0x17
        /*001a*/ 	.short	(.L_11 - .L_10)
.L_10:
        /*001c*/ 	.word	0x00000000
        /*0020*/ 	.short	0x0002
        /*0022*/ 	.short	0x0010
        /*0024*/ 	.byte	0x00, 0xf5, 0x21, 0x00


	//----- nvinfo : EIATTR_KPARAM_INFO
	.align		4
.L_11:
        /*0028*/ 	.byte	0x04, 0x17
        /*002a*/ 	.short	(.L_13 - .L_12)
.L_12:
        /*002c*/ 	.word	0x00000000
        /*0030*/ 	.short	0x0001
        /*0032*/ 	.short	0x0008
        /*0034*/ 	.byte	0x00, 0xf5, 0x21, 0x00


	//----- nvinfo : EIATTR_KPARAM_INFO
	.align		4
.L_13:
        /*0038*/ 	.byte	0x04, 0x17
        /*003a*/ 	.short	(.L_15 - .L_14)
.L_14:
        /*003c*/ 	.word	0x00000000
        /*0040*/ 	.short	0x0000
        /*0042*/ 	.short	0x0000
        /*0044*/ 	.byte	0x00, 0xf5, 0x21, 0x00


	//----- nvinfo : EIATTR_SPARSE_MMA_MASK
	.align		4
.L_15:
        /*0048*/ 	.byte	0x03, 0x50
        /*004a*/ 	.short	0x0000


	//----- nvinfo : EIATTR_MAXREG_COUNT
	.align		4
        /*004c*/ 	.byte	0x03, 0x1b
        /*004e*/ 	.short	0x00ff


	//----- nvinfo : EIATTR_MERCURY_ISA_VERSION
	.align		4
        /*0050*/ 	.byte	0x03, 0x5f
        /*0052*/ 	.short	0x0101


	//----- nvinfo : EIATTR_VRC_CTA_INIT_COUNT
	.align		4
        /*0054*/ 	.byte	0x02, 0x4a
	.zero		1
	.zero		1


	//----- nvinfo : EIATTR_EXIT_INSTR_OFFSETS
	.align		4
        /*0058*/ 	.byte	0x04, 0x1c
        /*005a*/ 	.short	(.L_17 - .L_16)


	//   ....[0]....
.L_16:
        /*005c*/ 	.word	0x00000030


	//   ....[1]....
        /*0060*/ 	.word	0x00000680


	//   ....[2]....
        /*0064*/ 	.word	0x00000940


	//   ....[3]....
        /*0068*/ 	.word	0x00000b00


	//   ....[4]....
        /*006c*/ 	.word	0x00000ce0


	//----- nvinfo : EIATTR_CBANK_PARAM_SIZE
	.align		4
.L_17:
        /*0070*/ 	.byte	0x03, 0x19
        /*0072*/ 	.short	0x001c


	//----- nvinfo : EIATTR_PARAM_CBANK
	.align		4
        /*0074*/ 	.byte	0x04, 0x0a
        /*0076*/ 	.short	(.L_19 - .L_18)
	.align		4
.L_18:
        /*0078*/ 	.word	index@(.nv.constant0._Z14vector_add_gpuPfS_S_i)
        /*007c*/ 	.short	0x0380
        /*007e*/ 	.short	0x001c


	//----- nvinfo : EIATTR_SW_WAR
	.align		4
.L_19:
        /*0080*/ 	.byte	0x04, 0x36
        /*0082*/ 	.short	(.L_21 - .L_20)
.L_20:
        /*0084*/ 	.word	0x00000008
.L_21:


//--------------------- .nv.callgraph             --------------------------
	.section	.nv.callgraph,"",@"SHT_CUDA_CALLGRAPH"
	.align	4
	.sectionentsize	8
	.align		4
        /*0000*/ 	.word	0x00000000
	.align		4
        /*0004*/ 	.word	0xffffffff
	.align		4
        /*0008*/ 	.word	0x00000000
	.align		4
        /*000c*/ 	.word	0xfffffffe
	.align		4
        /*0010*/ 	.word	0x00000000
	.align		4
        /*0014*/ 	.word	0xfffffffd
	.align		4
        /*0018*/ 	.word	0x00000000
	.align		4
        /*001c*/ 	.word	0xfffffffc


//--------------------- .text._Z14vector_add_gpuPfS_S_i --------------------------
	.section	.text._Z14vector_add_gpuPfS_S_i,"ax",@progbits
	.align	128
        .global         _Z14vector_add_gpuPfS_S_i
        .type           _Z14vector_add_gpuPfS_S_i,@function
        .size           _Z14vector_add_gpuPfS_S_i,(.L_x_6 - _Z14vector_add_gpuPfS_S_i)
        .other          _Z14vector_add_gpuPfS_S_i,@"STO_CUDA_ENTRY STV_DEFAULT"
_Z14vector_add_gpuPfS_S_i:
.text._Z14vector_add_gpuPfS_S_i:
[----:B------:R-:W-:Y:S08]  /*0000*/  LDC R1, c[0x0][0x37c] ;  /* 0x0000df00ff017b82 */ /* 0x000ff00000000800 */
[----:B------:R-:W0:Y:S02]  /*0010*/  LDC R2, c[0x0][0x398] ;  /* 0x0000e600ff027b82 */ /* 0x000e240000000800 */
[----:B0-----:R-:W-:-:S13]  /*0020*/  ISETP.GE.AND P0, PT, R2, 0x1, PT ;  /* 0x000000010200780c */ /* 0x001fda0003f06270 */
[----:B------:R-:W-:Y:S05]  /*0030*/  @!P0 EXIT ;  /* 0x000000000000894d */ /* 0x000fea0003800000 */
[C---:B------:R-:W-:Y:S01]  /*0040*/  ISETP.GE.U32.AND P1, PT, R2.reuse, 0x10, PT ;  /* 0x000000100200780c */ /* 0x040fe20003f26070 */
[----:B------:R-:W0:Y:S01]  /*0050*/  LDCU.64 UR10, c[0x0][0x358] ;  /* 0x00006b00ff0a77ac */ /* 0x000e220008000a00 */
[----:B------:R-:W-:Y:S01]  /*0060*/  LOP3.LUT R12, R2, 0xf, RZ, 0xc0, !PT ;  /* 0x0000000f020c7812 */ /* 0x000fe200078ec0ff */
[----:B------:R-:W-:-:S03]  /*0070*/  HFMA2 R0, -RZ, RZ, 0, 0 ;  /* 0x00000000ff007431 */ /* 0x000fc600000001ff */
[----:B------:R-:W-:-:S07]  /*0080*/  ISETP.NE.AND P0, PT, R12, RZ, PT ;  /* 0x000000ff0c00720c */ /* 0x000fce0003f05270 */
[----:B------:R-:W-:Y:S06]  /*0090*/  @!P1 BRA `(.L_x_0) ;  /* 0x0000000400789947 */ /* 0x000fec0003800000 */
[----:B------:R-:W1:Y:S01]  /*00a0*/  LDCU.128 UR12, c[0x0][0x380] ;  /* 0x00007000ff0c77ac */ /* 0x000e620008000c00 */
[----:B------:R-:W-:Y:S01]  /*00b0*/  LOP3.LUT R0, R2, 0x7ffffff0, RZ, 0xc0, !PT ;  /* 0x7ffffff002007812 */ /* 0x000fe200078ec0ff */
[----:B------:R-:W2:Y:S03]  /*00c0*/  LDCU.64 UR6, c[0x0][0x390] ;  /* 0x00007200ff0677ac */ /* 0x000ea60008000a00 */
[----:B------:R-:W-:Y:S01]  /*00d0*/  IADD3 R3, PT, PT, -R0, RZ, RZ ;  /* 0x000000ff00037210 */ /* 0x000fe20007ffe1ff */
[----:B-1----:R-:W-:Y:S02]  /*00e0*/  UIADD3 UR8, UP0, UPT, UR14, 0x20, URZ ;  /* 0x000000200e087890 */ /* 0x002fe4000ff1e0ff */
[----:B------:R-:W-:Y:S02]  /*00f0*/  UIADD3 UR4, UP2, UPT, UR12, 0x20, URZ ;  /* 0x000000200c047890 */ /* 0x000fe4000ff5e0ff */
[----:B--2---:R-:W-:-:S02]  /*0100*/  UIADD3 UR6, UP1, UPT, UR6, 0x20, URZ ;  /* 0x0000002006067890 */ /* 0x004fc4000ff3e0ff */
[----:B------:R-:W-:Y:S01]  /*0110*/  UIADD3.X UR9, UPT, UPT, URZ, UR15, URZ, UP0, !UPT ;  /* 0x0000000fff097290 */ /* 0x000fe200087fe4ff */
[----:B------:R-:W-:Y:S01]  /*0120*/  MOV R16, UR8 ;  /* 0x0000000800107c02 */ /* 0x000fe20008000f00 */
[----:B------:R-:W-:Y:S01]  /*0130*/  UIADD3.X UR5, UPT, UPT, URZ, UR13, URZ, UP2, !UPT ;  /* 0x0000000dff057290 */ /* 0x000fe200097fe4ff */
[----:B------:R-:W-:Y:S01]  /*0140*/  MOV R10, UR4 ;  /* 0x00000004000a7c02 */ /* 0x000fe20008000f00 */
[----:B------:R-:W-:Y:S01]  /*0150*/  UIADD3.X UR7, UPT, UPT, URZ, UR7, URZ, UP1, !UPT ;  /* 0x00000007ff077290 */ /* 0x000fe20008ffe4ff */
[----:B------:R-:W-:Y:S01]  /*0160*/  IMAD.U32 R11, RZ, RZ, UR6 ;  /* 0x00000006ff0b7e24 */ /* 0x000fe2000f8e00ff */
[----:B------:R-:W-:Y:S02]  /*0170*/  MOV R5, UR9 ;  /* 0x0000000900057c02 */ /* 0x000fe40008000f00 */
[----:B------:R-:W-:Y:S02]  /*0180*/  IMAD.U32 R13, RZ, RZ, UR5 ;  /* 0x00000005ff0d7e24 */ /* 0x000fe4000f8e00ff */
[----:B------:R-:W-:-:S07]  /*0190*/  MOV R14, UR7 ;  /* 0x00000007000e7c02 */ /* 0x000fce0008000f00 */
.L_x_1:
[----:B------:R-:W-:Y:S02]  /*01a0*/  MOV R4, R16 ;  /* 0x0000001000047202 */ /* 0x000fe40000000f00 */
[----:B------:R-:W-:Y:S02]  /*01b0*/  MOV R6, R11 ;  /* 0x0000000b00067202 */ /* 0x000fe40000000f00 */
[----:B------:R-:W-:Y:S01]  /*01c0*/  MOV R7, R14 ;  /* 0x0000000e00077202 */ /* 0x000fe20000000f00 */
[----:B0-2---:R-:W2:Y:S04]  /*01d0*/  LDG.E R8, desc[UR10][R4.64+-0x20] ;  /* 0xffffe00a04087981 */ /* 0x005ea8000c1e1900 */
[----:B------:R-:W2:Y:S02]  /*01e0*/  LDG.E R9, desc[UR10][R6.64+-0x20] ;  /* 0xffffe00a06097981 */ /* 0x000ea4000c1e1900 */
[----:B--2---:R-:W-:Y:S01]  /*01f0*/  FADD R11, R8, R9 ;  /* 0x00000009080b7221 */ /* 0x004fe20000000000 */
[----:B------:R-:W-:Y:S01]  /*0200*/  IMAD.MOV.U32 R8, RZ, RZ, R10 ;  /* 0x000000ffff087224 */ /* 0x000fe200078e000a */
[----:B------:R-:W-:-:S05]  /*0210*/  MOV R9, R13 ;  /* 0x0000000d00097202 */ /* 0x000fca0000000f00 */
[----:B------:R0:W-:Y:S04]  /*0220*/  STG.E desc[UR10][R8.64+-0x20], R11 ;  /* 0xffffe00b08007986 */ /* 0x0001e8000c10190a */
[----:B------:R-:W2:Y:S04]  /*0230*/  LDG.E R10, desc[UR10][R4.64+-0x1c] ;  /* 0xffffe40a040a7981 */ /* 0x000ea8000c1e1900 */
[----:B------:R-:W2:Y:S02]  /*0240*/  LDG.E R13, desc[UR10][R6.64+-0x1c] ;  /* 0xffffe40a060d7981 */ /* 0x000ea4000c1e1900 */
[----:B--2---:R-:W-:-:S05]  /*0250*/  FADD R13, R10, R13 ;  /* 0x0000000d0a0d7221 */ /* 0x004fca0000000000 */
[----:B------:R1:W-:Y:S04]  /*0260*/  STG.E desc[UR10][R8.64+-0x1c], R13 ;  /* 0xffffe40d08007986 */ /* 0x0003e8000c10190a */
[----:B------:R-:W2:Y:S04]  /*0270*/  LDG.E R10, desc[UR10][R4.64+-0x18] ;  /* 0xffffe80a040a7981 */ /* 0x000ea8000c1e1900 */
[----:B------:R-:W2:Y:S02]  /*0280*/  LDG.E R15, desc[UR10][R6.64+-0x18] ;  /* 0xffffe80a060f7981 */ /* 0x000ea4000c1e1900 */
[----:B--2---:R-:W-:-:S05]  /*0290*/  FADD R15, R10, R15 ;  /* 0x0000000f0a0f7221 */ /* 0x004fca0000000000 */
[----:B------:R2:W-:Y:S04]  /*02a0*/  STG.E desc[UR10][R8.64+-0x18], R15 ;  /* 0xffffe80f08007986 */ /* 0x0005e8000c10190a */
[----:B------:R-:W3:Y:S04]  /*02b0*/  LDG.E R10, desc[UR10][R4.64+-0x14] ;  /* 0xffffec0a040a7981 */ /* 0x000ee8000c1e1900 */
[----:B------:R-:W3:Y:S02]  /*02c0*/  LDG.E R17, desc[UR10][R6.64+-0x14] ;  /* 0xffffec0a06117981 */ /* 0x000ee4000c1e1900 */
[----:B---3--:R-:W-:-:S05]  /*02d0*/  FADD R17, R10, R17 ;  /* 0x000000110a117221 */ /* 0x008fca0000000000 */
[----:B------:R3:W-:Y:S04]  /*02e0*/  STG.E desc[UR10][R8.64+-0x14], R17 ;  /* 0xffffec1108007986 */ /* 0x0007e8000c10190a */
[----:B------:R-:W4:Y:S04]  /*02f0*/  LDG.E R10, desc[UR10][R4.64+-0x10] ;  /* 0xfffff00a040a7981 */ /* 0x000f28000c1e1900 */
[----:B0-----:R-:W4:Y:S02]  /*0300*/  LDG.E R11, desc[UR10][R6.64+-0x10] ;  /* 0xfffff00a060b7981 */ /* 0x001f24000c1e1900 */
[----:B----4-:R-:W-:-:S05]  /*0310*/  FADD R11, R10, R11 ;  /* 0x0000000b0a0b7221 */ /* 0x010fca0000000000 */
[----:B------:R0:W-:Y:S04]  /*0320*/  STG.E desc[UR10][R8.64+-0x10], R11 ;  /* 0xfffff00b08007986 */ /* 0x0001e8000c10190a */
[----:B------:R-:W4:Y:S04]  /*0330*/  LDG.E R10, desc[UR10][R4.64+-0xc] ;  /* 0xfffff40a040a7981 */ /* 0x000f28000c1e1900 */
[----:B-1----:R-:W4:Y:S02]  /*0340*/  LDG.E R13, desc[UR10][R6.64+-0xc] ;  /* 0xfffff40a060d7981 */ /* 0x002f24000c1e1900 */
[----:B----4-:R-:W-:-:S05]  /*0350*/  FADD R13, R10, R13 ;  /* 0x0000000d0a0d7221 */ /* 0x010fca0000000000 */
[----:B------:R1:W-:Y:S04]  /*0360*/  STG.E desc[UR10][R8.64+-0xc], R13 ;  /* 0xfffff40d08007986 */ /* 0x0003e8000c10190a */
[----:B------:R-:W4:Y:S04]  /*0370*/  LDG.E R10, desc[UR10][R4.64+-0x8] ;  /* 0xfffff80a040a7981 */ /* 0x000f28000c1e1900 */
[----:B--2---:R-:W4:Y:S02]  /*0380*/  LDG.E R15, desc[UR10][R6.64+-0x8] ;  /* 0xfffff80a060f7981 */ /* 0x004f24000c1e1900 */
[----:B----4-:R-:W-:-:S05]  /*0390*/  FADD R15, R10, R15 ;  /* 0x0000000f0a0f7221 */ /* 0x010fca0000000000 */
[----:B------:R2:W-:Y:S04]  /*03a0*/  STG.E desc[UR10][R8.64+-0x8], R15 ;  /* 0xfffff80f08007986 */ /* 0x0005e8000c10190a */
[----:B------:R-:W4:Y:S04]  /*03b0*/  LDG.E R10, desc[UR10][R4.64+-0x4] ;  /* 0xfffffc0a040a7981 */ /* 0x000f28000c1e1900 */
[----:B---3--:R-:W4:Y:S02]  /*03c0*/  LDG.E R17, desc[UR10][R6.64+-0x4] ;  /* 0xfffffc0a06117981 */ /* 0x008f24000c1e1900 */
[----:B----4-:R-:W-:-:S05]  /*03d0*/  FADD R17, R10, R17 ;  /* 0x000000110a117221 */ /* 0x010fca0000000000 */
        /* <DEDUP_REMOVED lines=26> */
[----:B--2---:R-:W4:Y:S01]  /*0580*/  LDG.E R15, desc[UR10][R6.64+0x18] ;  /* 0x0000180a060f7981 */ /* 0x004f22000c1e1900 */
[----:B------:R-:W-:Y:S01]  /*0590*/  IADD3 R3, PT, PT, R3, 0x10, RZ ;  /* 0x0000001003037810 */ /* 0x000fe20007ffe0ff */
[----:B----4-:R-:W-:-:S05]  /*05a0*/  FADD R15, R10, R15 ;  /* 0x0000000f0a0f7221 */ /* 0x010fca0000000000 */
[----:B------:R2:W-:Y:S04]  /*05b0*/  STG.E desc[UR10][R8.64+0x18], R15 ;  /* 0x0000180f08007986 */ /* 0x0005e8000c10190a */
[----:B------:R4:W5:Y:S04]  /*05c0*/  LDG.E R10, desc[UR10][R4.64+0x1c] ;  /* 0x00001c0a040a7981 */ /* 0x000968000c1e1900 */
[----:B---3--:R-:W5:Y:S01]  /*05d0*/  LDG.E R17, desc[UR10][R6.64+0x1c] ;  /* 0x00001c0a06117981 */ /* 0x008f62000c1e1900 */
[----:B------:R-:W-:Y:S02]  /*05e0*/  ISETP.NE.AND P1, PT, R3, RZ, PT ;  /* 0x000000ff0300720c */ /* 0x000fe40003f25270 */
[----:B0-----:R-:W-:-:S02]  /*05f0*/  IADD3 R11, P3, PT, R6, 0x40, RZ ;  /* 0x00000040060b7810 */ /* 0x001fc40007f7e0ff */
[----:B------:R-:W-:-:S03]  /*0600*/  IADD3 R16, P2, PT, R4, 0x40, RZ ;  /* 0x0000004004107810 */ /* 0x000fc60007f5e0ff */
[----:B------:R-:W-:Y:S01]  /*0610*/  IMAD.X R14, RZ, RZ, R7, P3 ;  /* 0x000000ffff0e7224 */ /* 0x000fe200018e0607 */
[----:B----4-:R-:W-:Y:S01]  /*0620*/  IADD3.X R5, PT, PT, RZ, R5, RZ, P2, !PT ;  /* 0x00000005ff057210 */ /* 0x010fe200017fe4ff */
[----:B-----5:R-:W-:Y:S01]  /*0630*/  FADD R17, R10, R17 ;  /* 0x000000110a117221 */ /* 0x020fe20000000000 */
[----:B------:R-:W-:-:S04]  /*0640*/  IADD3 R10, P4, PT, R8, 0x40, RZ ;  /* 0x00000040080a7810 */ /* 0x000fc80007f9e0ff */
[----:B------:R2:W-:Y:S01]  /*0650*/  STG.E desc[UR10][R8.64+0x1c], R17 ;  /* 0x00001c1108007986 */ /* 0x0005e2000c10190a */
[----:B-1----:R-:W-:Y:S01]  /*0660*/  IADD3.X R13, PT, PT, RZ, R9, RZ, P4, !PT ;  /* 0x00000009ff0d7210 */ /* 0x002fe200027fe4ff */
[----:B------:R-:W-:Y:S07]  /*0670*/  @P1 BRA `(.L_x_1) ;  /* 0xfffffff800c81947 */ /* 0x000fee000383ffff */
.L_x_0:
[----:B0-----:R-:W-:Y:S05]  /*0680*/  @!P0 EXIT ;  /* 0x000000000000894d */ /* 0x001fea0003800000 */
[----:B------:R-:W-:Y:S02]  /*0690*/  ISETP.GE.U32.AND P0, PT, R12, 0x8, PT ;  /* 0x000000080c00780c */ /* 0x000fe40003f06070 */
[----:B------:R-:W-:-:S04]  /*06a0*/  LOP3.LUT R14, R2, 0x7, RZ, 0xc0, !PT ;  /* 0x00000007020e7812 */ /* 0x000fc800078ec0ff */
[----:B------:R-:W-:-:S07]  /*06b0*/  ISETP.NE.AND P1, PT, R14, RZ, PT ;  /* 0x000000ff0e00720c */ /* 0x000fce0003f25270 */
[----:B------:R-:W-:Y:S06]  /*06c0*/  @!P0 BRA `(.L_x_2) ;  /* 0x00000000009c8947 */ /* 0x000fec0003800000 */
[----:B------:R-:W0:Y:S08]  /*06d0*/  LDC.64 R4, c[0x0][0x388] ;  /* 0x0000e200ff047b82 */ /* 0x000e300000000a00 */
[----:B------:R-:W1:Y:S08]  /*06e0*/  LDC.64 R6, c[0x0][0x390] ;  /* 0x0000e400ff067b82 */ /* 0x000e700000000a00 */
[----:B--2---:R-:W2:Y:S01]  /*06f0*/  LDC.64 R8, c[0x0][0x380] ;  /* 0x0000e000ff087b82 */ /* 0x004ea20000000a00 */
[----:B0-----:R-:W-:-:S05]  /*0700*/  IMAD.WIDE.U32 R4, R0, 0x4, R4 ;  /* 0x0000000400047825 */ /* 0x001fca00078e0004 */
[----:B------:R-:W3:Y:S01]  /*0710*/  LDG.E R3, desc[UR10][R4.64] ;  /* 0x0000000a04037981 */ /* 0x000ee2000c1e1900 */
[----:B-1----:R-:W-:-:S05]  /*0720*/  IMAD.WIDE.U32 R6, R0, 0x4, R6 ;  /* 0x0000000400067825 */ /* 0x002fca00078e0006 */
[----:B------:R-:W3:Y:S01]  /*0730*/  LDG.E R10, desc[UR10][R6.64] ;  /* 0x0000000a060a7981 */ /* 0x000ee2000c1e1900 */
[----:B--2---:R-:W-:-:S04]  /*0740*/  IMAD.WIDE.U32 R8, R0, 0x4, R8 ;  /* 0x0000000400087825 */ /* 0x004fc800078e0008 */
[----:B---3--:R-:W-:-:S05]  /*0750*/  FADD R3, R3, R10 ;  /* 0x0000000a03037221 */ /* 0x008fca0000000000 */
        /* <DEDUP_REMOVED lines=13> */
[----:B0-----:R-:W4:Y:S04]  /*0830*/  LDG.E R3, desc[UR10][R4.64+0x10] ;  /* 0x0000100a04037981 */ /* 0x001f28000c1e1900 */
[----:B------:R-:W4:Y:S02]  /*0840*/  LDG.E R10, desc[UR10][R6.64+0x10] ;  /* 0x0000100a060a7981 */ /* 0x000f24000c1e1900 */
        /* <DEDUP_REMOVED lines=10> */
[----:B------:R-:W2:Y:S04]  /*08f0*/  LDG.E R10, desc[UR10][R4.64+0x1c] ;  /* 0x00001c0a040a7981 */ /* 0x000ea8000c1e1900 */
[----:B---3--:R-:W2:Y:S01]  /*0900*/  LDG.E R15, desc[UR10][R6.64+0x1c] ;  /* 0x00001c0a060f7981 */ /* 0x008ea2000c1e1900 */
[----:B------:R-:W-:Y:S01]  /*0910*/  IADD3 R0, PT, PT, R0, 0x8, RZ ;  /* 0x0000000800007810 */ /* 0x000fe20007ffe0ff */
[----:B--2---:R-:W-:-:S05]  /*0920*/  FADD R15, R10, R15 ;  /* 0x0000000f0a0f7221 */ /* 0x004fca0000000000 */
[----:B------:R0:W-:Y:S02]  /*0930*/  STG.E desc[UR10][R8.64+0x1c], R15 ;  /* 0x00001c0f08007986 */ /* 0x0001e4000c10190a */
.L_x_2:
[----:B------:R-:W-:Y:S05]  /*0940*/  @!P1 EXIT ;  /* 0x000000000000994d */ /* 0x000fea0003800000 */
[----:B------:R-:W-:Y:S02]  /*0950*/  ISETP.GE.U32.AND P0, PT, R14, 0x4, PT ;  /* 0x000000040e00780c */ /* 0x000fe40003f06070 */
[----:B------:R-:W-:-:S04]  /*0960*/  LOP3.LUT R2, R2, 0x3, RZ, 0xc0, !PT ;  /* 0x0000000302027812 */ /* 0x000fc800078ec0ff */
[----:B------:R-:W-:-:S07]  /*0970*/  ISETP.NE.AND P1, PT, R2, RZ, PT ;  /* 0x000000ff0200720c */ /* 0x000fce0003f25270 */
[----:B------:R-:W-:Y:S06]  /*0980*/  @!P0 BRA `(.L_x_3) ;  /* 0x00000000005c8947 */ /* 0x000fec0003800000 */
[----:B------:R-:W1:Y:S08]  /*0990*/  LDC.64 R4, c[0x0][0x388] ;  /* 0x0000e200ff047b82 */ /* 0x000e700000000a00 */
[----:B------:R-:W3:Y:S08]  /*09a0*/  LDC.64 R6, c[0x0][0x390] ;  /* 0x0000e400ff067b82 */ /* 0x000ef00000000a00 */
[----:B0-2---:R-:W0:Y:S01]  /*09b0*/  LDC.64 R8, c[0x0][0x380] ;  /* 0x0000e000ff087b82 */ /* 0x005e220000000a00 */
[----:B-1----:R-:W-:-:S05]  /*09c0*/  IMAD.WIDE.U32 R4, R0, 0x4, R4 ;  /* 0x0000000400047825 */ /* 0x002fca00078e0004 */
[----:B------:R-:W2:Y:S01]  /*09d0*/  LDG.E R3, desc[UR10][R4.64] ;  /* 0x0000000a04037981 */ /* 0x000ea2000c1e1900 */
[----:B---3--:R-:W-:-:S05]  /*09e0*/  IMAD.WIDE.U32 R6, R0, 0x4, R6 ;  /* 0x0000000400067825 */ /* 0x008fca00078e0006 */
[----:B------:R-:W2:Y:S01]  /*09f0*/  LDG.E R10, desc[UR10][R6.64] ;  /* 0x0000000a060a7981 */ /* 0x000ea2000c1e1900 */
[----:B0-----:R-:W-:-:S04]  /*0a00*/  IMAD.WIDE.U32 R8, R0, 0x4, R8 ;  /* 0x0000000400087825 */ /* 0x001fc800078e0008 */
[----:B--2---:R-:W-:-:S05]  /*0a10*/  FADD R3, R3, R10 ;  /* 0x0000000a03037221 */ /* 0x004fca0000000000 */
        /* <DEDUP_REMOVED lines=9> */
[----:B------:R-:W2:Y:S04]  /*0ab0*/  LDG.E R10, desc[UR10][R4.64+0xc] ;  /* 0x00000c0a040a7981 */ /* 0x000ea8000c1e1900 */
[----:B------:R-:W2:Y:S01]  /*0ac0*/  LDG.E R15, desc[UR10][R6.64+0xc] ;  /* 0x00000c0a060f7981 */ /* 0x000ea2000c1e1900 */
[----:B------:R-:W-:Y:S01]  /*0ad0*/  IADD3 R0, PT, PT, R0, 0x4, RZ ;  /* 0x0000000400007810 */ /* 0x000fe20007ffe0ff */
[----:B--2---:R-:W-:-:S05]  /*0ae0*/  FADD R15, R10, R15 ;  /* 0x0000000f0a0f7221 */ /* 0x004fca0000000000 */
[----:B------:R1:W-:Y:S02]  /*0af0*/  STG.E desc[UR10][R8.64+0xc], R15 ;  /* 0x00000c0f08007986 */ /* 0x0003e4000c10190a */
.L_x_3:
[----:B------:R-:W-:Y:S05]  /*0b00*/  @!P1 EXIT ;  /* 0x000000000000994d */ /* 0x000fea0003800000 */
[----:B------:R-:W3:Y:S08]  /*0b10*/  LDC.64 R4, c[0x0][0x380] ;  /* 0x0000e000ff047b82 */ /* 0x000ef00000000a00 */
[----:B------:R-:W4:Y:S08]  /*0b20*/  LDC.64 R6, c[0x0][0x390] ;  /* 0x0000e400ff067b82 */ /* 0x000f300000000a00 */
[----:B012---:R-:W0:Y:S01]  /*0b30*/  LDC.64 R8, c[0x0][0x388] ;  /* 0x0000e200ff087b82 */ /* 0x007e220000000a00 */
[----:B---3--:R-:W-:-:S04]  /*0b40*/  IMAD.WIDE.U32 R4, R0, 0x4, R4 ;  /* 0x0000000400047825 */ /* 0x008fc800078e0004 */
[----:B------:R-:W-:Y:S01]  /*0b50*/  IMAD.MOV.U32 R10, RZ, RZ, R4 ;  /* 0x000000ffff0a7224 */ /* 0x000fe200078e0004 */
[----:B------:R-:W-:Y:S01]  /*0b60*/  MOV R13, R5 ;  /* 0x00000005000d7202 */ /* 0x000fe20000000f00 */
[----:B----4-:R-:W-:-:S05]  /*0b70*/  IMAD.WIDE.U32 R6, R0, 0x4, R6 ;  /* 0x0000000400067825 */ /* 0x010fca00078e0006 */
[----:B------:R-:W-:Y:S01]  /*0b80*/  MOV R11, R7 ;  /* 0x00000007000b7202 */ /* 0x000fe20000000f00 */
[----:B0-----:R-:W-:Y:S01]  /*0b90*/  IMAD.WIDE.U32 R8, R0, 0x4, R8 ;  /* 0x0000000400087825 */ /* 0x001fe200078e0008 */
[----:B------:R-:W-:-:S07]  /*0ba0*/  IADD3 R0, PT, PT, -R2, RZ, RZ ;  /* 0x000000ff02007210 */ /* 0x000fce0007ffe1ff */
.L_x_4:
[----:B0-----:R-:W-:Y:S01]  /*0bb0*/  IMAD.MOV.U32 R2, RZ, RZ, R8 ;  /* 0x000000ffff027224 */ /* 0x001fe200078e0008 */
[----:B------:R-:W-:Y:S02]  /*0bc0*/  MOV R5, R11 ;  /* 0x0000000b00057202 */ /* 0x000fe40000000f00 */
[----:B------:R-:W-:Y:S02]  /*0bd0*/  MOV R3, R9 ;  /* 0x0000000900037202 */ /* 0x000fe40000000f00 */
[----:B------:R-:W-:-:S03]  /*0be0*/  MOV R4, R6 ;  /* 0x0000000600047202 */ /* 0x000fc60000000f00 */
[----:B------:R0:W2:Y:S04]  /*0bf0*/  LDG.E R2, desc[UR10][R2.64] ;  /* 0x0000000a02027981 */ /* 0x0000a8000c1e1900 */
[----:B------:R-:W2:Y:S01]  /*0c00*/  LDG.E R5, desc[UR10][R4.64] ;  /* 0x0000000a04057981 */ /* 0x000ea2000c1e1900 */
[----:B------:R-:W-:Y:S02]  /*0c10*/  IADD3 R0, PT, PT, R0, 0x1, RZ ;  /* 0x0000000100007810 */ /* 0x000fe40007ffe0ff */
[----:B------:R-:W-:Y:S02]  /*0c20*/  IADD3 R6, P2, PT, R6, 0x4, RZ ;  /* 0x0000000406067810 */ /* 0x000fe40007f5e0ff */
[----:B------:R-:W-:Y:S01]  /*0c30*/  ISETP.NE.AND P0, PT, R0, RZ, PT ;  /* 0x000000ff0000720c */ /* 0x000fe20003f05270 */
[----:B0-----:R-:W-:Y:S01]  /*0c40*/  IMAD.MOV.U32 R3, RZ, RZ, R13 ;  /* 0x000000ffff037224 */ /* 0x001fe200078e000d */
[----:B------:R-:W-:-:S02]  /*0c50*/  IADD3 R8, P3, PT, R8, 0x4, RZ ;  /* 0x0000000408087810 */ /* 0x000fc40007f7e0ff */
[----:B------:R-:W-:Y:S02]  /*0c60*/  IADD3.X R11, PT, PT, RZ, R11, RZ, P2, !PT ;  /* 0x0000000bff0b7210 */ /* 0x000fe400017fe4ff */
[----:B------:R-:W-:Y:S01]  /*0c70*/  IADD3.X R9, PT, PT, RZ, R9, RZ, P3, !PT ;  /* 0x00000009ff097210 */ /* 0x000fe20001ffe4ff */
[----:B--2---:R-:W-:Y:S01]  /*0c80*/  FADD R7, R2, R5 ;  /* 0x0000000502077221 */ /* 0x004fe20000000000 */
[----:B------:R-:W-:Y:S02]  /*0c90*/  MOV R2, R10 ;  /* 0x0000000a00027202 */ /* 0x000fe40000000f00 */
[----:B------:R-:W-:-:S03]  /*0ca0*/  IADD3 R10, P1, PT, R10, 0x4, RZ ;  /* 0x000000040a0a7810 */ /* 0x000fc60007f3e0ff */
[----:B------:R0:W-:Y:S01]  /*0cb0*/  STG.E desc[UR10][R2.64], R7 ;  /* 0x0000000702007986 */ /* 0x0001e2000c10190a */
[----:B------:R-:W-:Y:S01]  /*0cc0*/  IADD3.X R13, PT, PT, RZ, R13, RZ, P1, !PT ;  /* 0x0000000dff0d7210 */ /* 0x000fe20000ffe4ff */
[----:B------:R-:W-:Y:S08]  /*0cd0*/  @P0 BRA `(.L_x_4) ;  /* 0xfffffffc00b40947 */ /* 0x000ff0000383ffff */
[----:B------:R-:W-:Y:S05]  /*0ce0*/  EXIT ;  /* 0x000000000000794d */ /* 0x000fea0003800000 */
.L_x_5:
[----:B------:R-:W-:-:S00]  /*0cf0*/  BRA `(.L_x_5) ;  /* 0xfffffffc00fc7947 */ /* 0x000fc0000383ffff */
[----:B------:R-:W-:-:S00]  /*0d00*/  NOP ;  /* 0x0000000000007918 */ /* 0x000fc00000000000 */
[----:B------:R-:W-:-:S00]  /*0d10*/  NOP ;  /* 0x0000000000007918 */ /* 0x000fc00000000000 */
[----:B------:R-:W-:-:S00]  /*0d20*/  NOP ;  /* 0x0000000000007918 */ /* 0x000fc00000000000 */
[----:B------:R-:W-:-:S00]  /*0d30*/  NOP ;  /* 0x0000000000007918 */ /* 0x000fc00000000000 */
[----:B------:R-:W-:-:S00]  /*0d40*/  NOP ;  /* 0x0000000000007918 */ /* 0x000fc00000000000 */
[----:B------:R-:W-:-:S00]  /*0d50*/  NOP ;  /* 0x0000000000007918 */ /* 0x000fc00000000000 */
[----:B------:R-:W-:-:S00]  /*0d60*/  NOP ;  /* 0x0000000000007918 */ /* 0x000fc00000000000 */
[----:B------:R-:W-:-:S00]  /*0d70*/  NOP ;  /* 0x0000000000007918 */ /* 0x000fc00000000000 */
.L_x_6:


//--------------------- .nv.shared.reserved.0     --------------------------
	.section	.nv.shared.reserved.0,"aw",@nobits
	.weak		__nv_reservedSMEM_offset_0_alias
	.size		__nv_reservedSMEM_offset_0_alias, 0, 64
	.other		__nv_reservedSMEM_offset_0_alias,@"STO_CUDA_RESERVED_SHARED STV_DEFAULT"
__nv_reservedSMEM_offset_0_alias:
	.zero		0
	.zero		64


//--------------------- .nv.constant0._Z14vector_add_gpuPfS_S_i --------------------------
	.section	.nv.constant0._Z14vector_add_gpuPfS_S_i,"a",@progbits
	.sectionflags	@""
	.align	4
.nv.constant0._Z14vector_add_gpuPfS_S_i:
	.zero		924


//--------------------- SYMBOLS --------------------------

	.type		.nv.reservedSmem.offset0,@object
	.size		.nv.reservedSmem.offset0,0x4
